	.headerflags	@"EF_CUDA_TEXMODE_UNIFIED EF_CUDA_64BIT_ADDRESS EF_CUDA_ACCELERATORS EF_CUDA_SM90 EF_CUDA_VIRTUAL_SM(EF_CUDA_SM90)"
	.elftype	@"ET_EXEC"


//--------------------- .nv.info                  --------------------------
	.section	.nv.info,"",@"SHT_CUDA_INFO"
	.align	4


	//----- nvinfo : EIATTR_REGCOUNT
	.align		4
        /*0000*/ 	.byte	0x04, 0x2f
        /*0002*/ 	.short	(.L_1 - .L_0)
	.align		4
.L_0:
        /*0004*/ 	.word	index@(triton_poi_fused_zeros_1)
        /*0008*/ 	.word	0x00000008


	//----- nvinfo : EIATTR_MIN_STACK_SIZE
	.align		4
.L_1:
        /*000c*/ 	.byte	0x04, 0x12
        /*000e*/ 	.short	(.L_3 - .L_2)
	.align		4
.L_2:
        /*0010*/ 	.word	index@(triton_poi_fused_zeros_1)
        /*0014*/ 	.word	0x00000000


	//----- nvinfo : EIATTR_FRAME_SIZE
	.align		4
.L_3:
        /*0018*/ 	.byte	0x04, 0x11
        /*001a*/ 	.short	(.L_5 - .L_4)
	.align		4
.L_4:
        /*001c*/ 	.word	index@(triton_poi_fused_zeros_1)
        /*0020*/ 	.word	0x00000000


	//----- nvinfo : EIATTR_MIN_STACK_SIZE
	.align		4
.L_5:
        /*0024*/ 	.byte	0x04, 0x12
        /*0026*/ 	.short	(.L_7 - .L_6)
	.align		4
.L_6:
        /*0028*/ 	.word	index@(triton_poi_fused_zeros_1)
        /*002c*/ 	.word	0x00000000
.L_7:


//--------------------- .nv.info.triton_poi_fused_zeros_1 --------------------------
	.section	.nv.info.triton_poi_fused_zeros_1,"",@"SHT_CUDA_INFO"
	.sectionflags	@""
	.align	4


	//----- nvinfo : EIATTR_CUDA_API_VERSION
	.align		4
        /*0000*/ 	.byte	0x04, 0x37
        /*0002*/ 	.short	(.L_9 - .L_8)
.L_8:
        /*0004*/ 	.word	0x0000007c


	//----- nvinfo : EIATTR_KPARAM_INFO
	.align		4
.L_9:
        /*0008*/ 	.byte	0x04, 0x17
        /*000a*/ 	.short	(.L_11 - .L_10)
.L_10:
        /*000c*/ 	.word	0x00000000
        /*0010*/ 	.short	0x0001
        /*0012*/ 	.short	0x0008
        /*0014*/ 	.byte	0x00, 0xf0, 0x11, 0x00


	//----- nvinfo : EIATTR_KPARAM_INFO
	.align		4
.L_11:
        /*0018*/ 	.byte	0x04, 0x17
        /*001a*/ 	.short	(.L_13 - .L_12)
.L_12:
        /*001c*/ 	.word	0x00000000
        /*0020*/ 	.short	0x0000
        /*0022*/ 	.short	0x0000
        /*0024*/ 	.byte	0x00, 0xf4, 0x21, 0x00


	//----- nvinfo : EIATTR_SPARSE_MMA_MASK
	.align		4
.L_13:
        /*0028*/ 	.byte	0x03, 0x50
        /*002a*/ 	.short	0x0000


	//----- nvinfo : EIATTR_MAXREG_COUNT
	.align		4
        /*002c*/ 	.byte	0x03, 0x1b
        /*002e*/ 	.short	0x00ff


	//----- nvinfo : EIATTR_EXIT_INSTR_OFFSETS
	.align		4
        /*0030*/ 	.byte	0x04, 0x1c
        /*0032*/ 	.short	(.L_15 - .L_14)


	//   ....[0]....
.L_14:
        /*0034*/ 	.word	0x00000080


	//   ....[1]....
        /*0038*/ 	.word	0x000000b0


	//----- nvinfo : EIATTR_REQNTID
	.align		4
.L_15:
        /*003c*/ 	.byte	0x04, 0x10
        /*003e*/ 	.short	(.L_17 - .L_16)
.L_16:
        /*0040*/ 	.word	0x00000080
        /*0044*/ 	.word	0x00000001
        /*0048*/ 	.word	0x00000001


	//----- nvinfo : EIATTR_CBANK_PARAM_SIZE
	.align		4
.L_17:
        /*004c*/ 	.byte	0x03, 0x19
        /*004e*/ 	.short	0x000c


	//----- nvinfo : EIATTR_PARAM_CBANK
	.align		4
        /*0050*/ 	.byte	0x04, 0x0a
        /*0052*/ 	.short	(.L_19 - .L_18)
	.align		4
.L_18:
        /*0054*/ 	.word	index@(.nv.constant0.triton_poi_fused_zeros_1)
        /*0058*/ 	.short	0x0210
        /*005a*/ 	.short	0x000c


	//----- nvinfo : EIATTR_SW_WAR
	.align		4
.L_19:
        /*005c*/ 	.byte	0x04, 0x36
        /*005e*/ 	.short	(.L_21 - .L_20)
.L_20:
        /*0060*/ 	.word	0x00000008
.L_21:


//--------------------- .nv.callgraph             --------------------------
	.section	.nv.callgraph,"",@"SHT_CUDA_CALLGRAPH"
	.align	4
	.sectionentsize	8
	.align		4
        /*0000*/ 	.word	0x00000000
	.align		4
        /*0004*/ 	.word	0xffffffff
	.align		4
        /*0008*/ 	.word	0x00000000
	.align		4
        /*000c*/ 	.word	0xfffffffe
	.align		4
        /*0010*/ 	.word	0x00000000
	.align		4
        /*0014*/ 	.word	0xfffffffd
	.align		4
        /*0018*/ 	.word	0x00000000
	.align		4
        /*001c*/ 	.word	0xfffffffc


//--------------------- .text.triton_poi_fused_zeros_1 --------------------------
	.section	.text.triton_poi_fused_zeros_1,"ax",@progbits
	.align	128
        .global         triton_poi_fused_zeros_1
        .type           triton_poi_fused_zeros_1,@function
        .size           triton_poi_fused_zeros_1,(.L_x_1 - triton_poi_fused_zeros_1)
        .other          triton_poi_fused_zeros_1,@"STO_CUDA_ENTRY STV_DEFAULT"
triton_poi_fused_zeros_1:
.text.triton_poi_fused_zeros_1:
[----:B------:R-:W0:Y:S02]  /*0000*/  LDC R1, c[0x0][0x28] ;  /* 0x00000a00ff017b82 */ /* 0x000e240000000800 */
[----:B------:R-:W1:Y:S01]  /*0010*/  S2R R0, SR_TID.X ;  /* 0x0000000000007919 */ /* 0x000e620000002100 */
[----:B------:R-:W2:Y:S01]  /*0020*/  LDC.64 R2, c[0x0][0x210] ;  /* 0x00008400ff027b82 */ /* 0x000ea20000000a00 */
[----:B------:R-:W3:Y:S01]  /*0030*/  S2R R5, SR_CTAID.X ;  /* 0x0000000000057919 */ /* 0x000ee20000002500 */
[----:B-1----:R-:W-:-:S04]  /*0040*/  LOP3.LUT R0, R0, 0x7f, RZ, 0xc0, !PT ;  /* 0x0000007f00007812 */ /* 0x002fc800078ec0ff */
[----:B---3--:R-:W-:-:S04]  /*0050*/  LEA R5, R5, R0, 0x7 ;  /* 0x0000000005057211 */ /* 0x008fc800078e38ff */
[C---:B------:R-:W-:Y:S01]  /*0060*/  ISETP.GE.AND P0, PT, R5.reuse, 0xfa0, PT ;  /* 0x00000fa00500780c */ /* 0x040fe20003f06270 */
[----:B--2---:R-:W-:-:S12]  /*0070*/  IMAD.WIDE R2, R5, 0x4, R2 ;  /* 0x0000000405027825 */ /* 0x004fd800078e0202 */
[----:B------:R-:W-:Y:S05]  /*0080*/  @P0 EXIT ;  /* 0x000000000000094d */ /* 0x000fea0003800000 */
[----:B------:R-:W-:Y:S02]  /*0090*/  ULDC.64 UR4, c[0x0][0x208] ;  /* 0x0000820000047ab9 */ /* 0x000fe40000000a00 */
[----:B------:R-:W-:Y:S01]  /*00a0*/  STG.E desc[UR4][R2.64], RZ ;  /* 0x000000ff02007986 */ /* 0x000fe2000c101904 */
[----:B------:R-:W-:Y:S05]  /*00b0*/  EXIT ;  /* 0x000000000000794d */ /* 0x000fea0003800000 */
.L_x_0:
[----:B------:R-:W-:-:S00]  /*00c0*/  BRA `(.L_x_0) ;  /* 0xfffffffc00fc7947 */ /* 0x000fc0000383ffff */
[----:B------:R-:W-:-:S00]  /*00d0*/  NOP ;  /* 0x0000000000007918 */ /* 0x000fc00000000000 */
        /* <DEDUP_REMOVED lines=10> */
.L_x_1:


//--------------------- .nv.constant0.triton_poi_fused_zeros_1 --------------------------
	.section	.nv.constant0.triton_poi_fused_zeros_1,"a",@progbits
	.sectionflags	@""
	.align	4
.nv.constant0.triton_poi_fused_zeros_1:
	.zero		540
